	.headerflags	@"EF_CUDA_TEXMODE_UNIFIED EF_CUDA_64BIT_ADDRESS EF_CUDA_ACCELERATORS EF_CUDA_SM90 EF_CUDA_VIRTUAL_SM(EF_CUDA_SM90)"
	.elftype	@"ET_EXEC"


//--------------------- .nv.info                  --------------------------
	.section	.nv.info,"",@"SHT_CUDA_INFO"
	.align	4


	//----- nvinfo : EIATTR_REGCOUNT
	.align		4
        /*0000*/ 	.byte	0x04, 0x2f
        /*0002*/ 	.short	(.L_3 - .L_2)
	.align		4
.L_2:
        /*0004*/ 	.word	index@(triton_poi_fused__native_batch_norm_legit_no_training_add_convolution_relu_30)
        /*0008*/ 	.word	0x00000020


	//----- nvinfo : EIATTR_MIN_STACK_SIZE
	.align		4
.L_3:
        /*000c*/ 	.byte	0x04, 0x12
        /*000e*/ 	.short	(.L_5 - .L_4)
	.align		4
.L_4:
        /*0010*/ 	.word	index@(triton_poi_fused__native_batch_norm_legit_no_training_add_convolution_relu_30)
        /*0014*/ 	.word	0x00000000


	//----- nvinfo : EIATTR_FRAME_SIZE
	.align		4
.L_5:
        /*0018*/ 	.byte	0x04, 0x11
        /*001a*/ 	.short	(.L_7 - .L_6)
	.align		4
.L_6:
        /*001c*/ 	.word	index@(triton_poi_fused__native_batch_norm_legit_no_training_add_convolution_relu_30)
        /*0020*/ 	.word	0x00000000


	//----- nvinfo : EIATTR_MIN_STACK_SIZE
	.align		4
.L_7:
        /*0024*/ 	.byte	0x04, 0x12
        /*0026*/ 	.short	(.L_9 - .L_8)
	.align		4
.L_8:
        /*0028*/ 	.word	index@(triton_poi_fused__native_batch_norm_legit_no_training_add_convolution_relu_30)
        /*002c*/ 	.word	0x00000000
.L_9:


//--------------------- .nv.info.triton_poi_fused__native_batch_norm_legit_no_training_add_convolution_relu_30 --------------------------
	.section	.nv.info.triton_poi_fused__native_batch_norm_legit_no_training_add_convolution_relu_30,"",@"SHT_CUDA_INFO"
	.sectionflags	@""
	.align	4


	//----- nvinfo : EIATTR_CUDA_API_VERSION
	.align		4
        /*0000*/ 	.byte	0x04, 0x37
        /*0002*/ 	.short	(.L_11 - .L_10)
.L_10:
        /*0004*/ 	.word	0x0000007c


	//----- nvinfo : EIATTR_KPARAM_INFO
	.align		4
.L_11:
        /*0008*/ 	.byte	0x04, 0x17
        /*000a*/ 	.short	(.L_13 - .L_12)
.L_12:
        /*000c*/ 	.word	0x00000000
        /*0010*/ 	.short	0x000d
        /*0012*/ 	.short	0x0068
        /*0014*/ 	.byte	0x00, 0xf0, 0x11, 0x00


	//----- nvinfo : EIATTR_KPARAM_INFO
	.align		4
.L_13:
        /*0018*/ 	.byte	0x04, 0x17
        /*001a*/ 	.short	(.L_15 - .L_14)
.L_14:
        /*001c*/ 	.word	0x00000000
        /*0020*/ 	.short	0x000c
        /*0022*/ 	.short	0x0060
        /*0024*/ 	.byte	0x00, 0xf4, 0x21, 0x00


	//----- nvinfo : EIATTR_KPARAM_INFO
	.align		4
.L_15:
        /*0028*/ 	.byte	0x04, 0x17
        /*002a*/ 	.short	(.L_17 - .L_16)
.L_16:
        /*002c*/ 	.word	0x00000000
        /*0030*/ 	.short	0x000b
        /*0032*/ 	.short	0x0058
        /*0034*/ 	.byte	0x00, 0xf4, 0x21, 0x00


	//----- nvinfo : EIATTR_KPARAM_INFO
	.align		4
.L_17:
        /*0038*/ 	.byte	0x04, 0x17
        /*003a*/ 	.short	(.L_19 - .L_18)
.L_18:
        /*003c*/ 	.word	0x00000000
        /*0040*/ 	.short	0x000a
        /*0042*/ 	.short	0x0050
        /*0044*/ 	.byte	0x00, 0xf4, 0x21, 0x00


	//----- nvinfo : EIATTR_KPARAM_INFO
	.align		4
.L_19:
        /*0048*/ 	.byte	0x04, 0x17
        /*004a*/ 	.short	(.L_21 - .L_20)
.L_20:
        /*004c*/ 	.word	0x00000000
        /*0050*/ 	.short	0x0009
        /*0052*/ 	.short	0x0048
        /*0054*/ 	.byte	0x00, 0xf4, 0x21, 0x00


	//----- nvinfo : EIATTR_KPARAM_INFO
	.align		4
.L_21:
        /*0058*/ 	.byte	0x04, 0x17
        /*005a*/ 	.short	(.L_23 - .L_22)
.L_22:
        /*005c*/ 	.word	0x00000000
        /*0060*/ 	.short	0x0008
        /*0062*/ 	.short	0x0040
        /*0064*/ 	.byte	0x00, 0xf4, 0x21, 0x00


	//----- nvinfo : EIATTR_KPARAM_INFO
	.align		4
.L_23:
        /*0068*/ 	.byte	0x04, 0x17
        /*006a*/ 	.short	(.L_25 - .L_24)
.L_24:
        /*006c*/ 	.word	0x00000000
        /*0070*/ 	.short	0x0007
        /*0072*/ 	.short	0x0038
        /*0074*/ 	.byte	0x00, 0xf4, 0x21, 0x00


	//----- nvinfo : EIATTR_KPARAM_INFO
	.align		4
.L_25:
        /*0078*/ 	.byte	0x04, 0x17
        /*007a*/ 	.short	(.L_27 - .L_26)
.L_26:
        /*007c*/ 	.word	0x00000000
        /*0080*/ 	.short	0x0006
        /*0082*/ 	.short	0x0030
        /*0084*/ 	.byte	0x00, 0xf4, 0x21, 0x00


	//----- nvinfo : EIATTR_KPARAM_INFO
	.align		4
.L_27:
        /*0088*/ 	.byte	0x04, 0x17
        /*008a*/ 	.short	(.L_29 - .L_28)
.L_28:
        /*008c*/ 	.word	0x00000000
        /*0090*/ 	.short	0x0005
        /*0092*/ 	.short	0x0028
        /*0094*/ 	.byte	0x00, 0xf4, 0x21, 0x00


	//----- nvinfo : EIATTR_KPARAM_INFO
	.align		4
.L_29:
        /*0098*/ 	.byte	0x04, 0x17
        /*009a*/ 	.short	(.L_31 - .L_30)
.L_30:
        /*009c*/ 	.word	0x00000000
        /*00a0*/ 	.short	0x0004
        /*00a2*/ 	.short	0x0020
        /*00a4*/ 	.byte	0x00, 0xf4, 0x21, 0x00


	//----- nvinfo : EIATTR_KPARAM_INFO
	.align		4
.L_31:
        /*00a8*/ 	.byte	0x04, 0x17
        /*00aa*/ 	.short	(.L_33 - .L_32)
.L_32:
        /*00ac*/ 	.word	0x00000000
        /*00b0*/ 	.short	0x0003
        /*00b2*/ 	.short	0x0018
        /*00b4*/ 	.byte	0x00, 0xf4, 0x21, 0x00


	//----- nvinfo : EIATTR_KPARAM_INFO
	.align		4
.L_33:
        /*00b8*/ 	.byte	0x04, 0x17
        /*00ba*/ 	.short	(.L_35 - .L_34)
.L_34:
        /*00bc*/ 	.word	0x00000000
        /*00c0*/ 	.short	0x0002
        /*00c2*/ 	.short	0x0010
        /*00c4*/ 	.byte	0x00, 0xf4, 0x21, 0x00


	//----- nvinfo : EIATTR_KPARAM_INFO
	.align		4
.L_35:
        /*00c8*/ 	.byte	0x04, 0x17
        /*00ca*/ 	.short	(.L_37 - .L_36)
.L_36:
        /*00cc*/ 	.word	0x00000000
        /*00d0*/ 	.short	0x0001
        /*00d2*/ 	.short	0x0008
        /*00d4*/ 	.byte	0x00, 0xf4, 0x21, 0x00


	//----- nvinfo : EIATTR_KPARAM_INFO
	.align		4
.L_37:
        /*00d8*/ 	.byte	0x04, 0x17
        /*00da*/ 	.short	(.L_39 - .L_38)
.L_38:
        /*00dc*/ 	.word	0x00000000
        /*00e0*/ 	.short	0x0000
        /*00e2*/ 	.short	0x0000
        /*00e4*/ 	.byte	0x00, 0xf4, 0x21, 0x00


	//----- nvinfo : EIATTR_SPARSE_MMA_MASK
	.align		4
.L_39:
        /*00e8*/ 	.byte	0x03, 0x50
        /*00ea*/ 	.short	0x0000


	//----- nvinfo : EIATTR_MAXREG_COUNT
	.align		4
        /*00ec*/ 	.byte	0x03, 0x1b
        /*00ee*/ 	.short	0x00ff


	//----- nvinfo : EIATTR_EXIT_INSTR_OFFSETS
	.align		4
        /*00f0*/ 	.byte	0x04, 0x1c
        /*00f2*/ 	.short	(.L_41 - .L_40)


	//   ....[0]....
.L_40:
        /*00f4*/ 	.word	0x00000620


	//----- nvinfo : EIATTR_REQNTID
	.align		4
.L_41:
        /*00f8*/ 	.byte	0x04, 0x10
        /*00fa*/ 	.short	(.L_43 - .L_42)
.L_42:
        /*00fc*/ 	.word	0x00000100
        /*0100*/ 	.word	0x00000001
        /*0104*/ 	.word	0x00000001


	//----- nvinfo : EIATTR_CBANK_PARAM_SIZE
	.align		4
.L_43:
        /*0108*/ 	.byte	0x03, 0x19
        /*010a*/ 	.short	0x006c


	//----- nvinfo : EIATTR_PARAM_CBANK
	.align		4
        /*010c*/ 	.byte	0x04, 0x0a
        /*010e*/ 	.short	(.L_45 - .L_44)
	.align		4
.L_44:
        /*0110*/ 	.word	index@(.nv.constant0.triton_poi_fused__native_batch_norm_legit_no_training_add_convolution_relu_30)
        /*0114*/ 	.short	0x0210
        /*0116*/ 	.short	0x006c


	//----- nvinfo : EIATTR_SW_WAR
	.align		4
.L_45:
        /*0118*/ 	.byte	0x04, 0x36
        /*011a*/ 	.short	(.L_47 - .L_46)
.L_46:
        /*011c*/ 	.word	0x00000008
.L_47:


//--------------------- .nv.callgraph             --------------------------
	.section	.nv.callgraph,"",@"SHT_CUDA_CALLGRAPH"
	.align	4
	.sectionentsize	8
	.align		4
        /*0000*/ 	.word	0x00000000
	.align		4
        /*0004*/ 	.word	0xffffffff
	.align		4
        /*0008*/ 	.word	0x00000000
	.align		4
        /*000c*/ 	.word	0xfffffffe
	.align		4
        /*0010*/ 	.word	0x00000000
	.align		4
        /*0014*/ 	.word	0xfffffffd
	.align		4
        /*0018*/ 	.word	0x00000000
	.align		4
        /*001c*/ 	.word	0xfffffffc


//--------------------- .nv.constant4             --------------------------
	.section	.nv.constant4,"a",@progbits
	.align	8
	.align		8
.nv.constant4:
        /*0000*/ 	.dword	_$_str
	.align		8
        /*0008*/ 	.dword	_$_str_$_2


//--------------------- .text.triton_poi_fused__native_batch_norm_legit_no_training_add_convolution_relu_30 --------------------------
	.section	.text.triton_poi_fused__native_batch_norm_legit_no_training_add_convolution_relu_30,"ax",@progbits
	.align	128
        .global         triton_poi_fused__native_batch_norm_legit_no_training_add_convolution_relu_30
        .type           triton_poi_fused__native_batch_norm_legit_no_training_add_convolution_relu_30,@function
        .size           triton_poi_fused__native_batch_norm_legit_no_training_add_convolution_relu_30,(.L_x_1 - triton_poi_fused__native_batch_norm_legit_no_training_add_convolution_relu_30)
        .other          triton_poi_fused__native_batch_norm_legit_no_training_add_convolution_relu_30,@"STO_CUDA_ENTRY STV_DEFAULT"
triton_poi_fused__native_batch_norm_legit_no_training_add_convolution_relu_30:
.text.triton_poi_fused__native_batch_norm_legit_no_training_add_convolution_relu_30:
[----:B------:R-:W-:Y:S01]  /*0000*/  LDC R1, c[0x0][0x28] ;  /* 0x00000a00ff017b82 */ /* 0x000fe20000000800 */
[----:B------:R-:W1:Y:S07]  /*0010*/  S2R R0, SR_TID.X ;  /* 0x0000000000007919 */ /* 0x000e6e0000002100 */
[----:B------:R-:W2:Y:S01]  /*0020*/  LDC.64 R2, c[0x0][0x240] ;  /* 0x00009000ff027b82 */ /* 0x000ea20000000a00 */
[----:B------:R-:W-:Y:S01]  /*0030*/  ULDC.64 UR4, c[0x0][0x208] ;  /* 0x0000820000047ab9 */ /* 0x000fe20000000a00 */
[----:B------:R-:W3:Y:S06]  /*0040*/  S2R R5, SR_CTAID.X ;  /* 0x0000000000057919 */ /* 0x000eec0000002500 */
[----:B------:R-:W4:Y:S08]  /*0050*/  LDC.64 R6, c[0x0][0x260] ;  /* 0x00009800ff067b82 */ /* 0x000f300000000a00 */
[----:B------:R-:W5:Y:S08]  /*0060*/  LDC.64 R16, c[0x0][0x228] ;  /* 0x00008a00ff107b82 */ /* 0x000f700000000a00 */
[----:B------:R-:W5:Y:S01]  /*0070*/  LDC.64 R20, c[0x0][0x238] ;  /* 0x00008e00ff147b82 */ /* 0x000f620000000a00 */
[----:B-1----:R-:W-:-:S07]  /*0080*/  SHF.L.U32 R0, R0, 0x1, RZ ;  /* 0x0000000100007819 */ /* 0x002fce00000006ff */
[----:B------:R-:W1:Y:S01]  /*0090*/  LDC.64 R14, c[0x0][0x210] ;  /* 0x00008400ff0e7b82 */ /* 0x000e620000000a00 */
[----:B---3--:R-:W-:Y:S02]  /*00a0*/  SHF.R.S32.HI R4, RZ, 0x16, R5 ;  /* 0x00000016ff047819 */ /* 0x008fe40000011405 */
[----:B------:R-:W-:Y:S02]  /*00b0*/  LOP3.LUT R0, R0, 0x1fe, RZ, 0xc0, !PT ;  /* 0x000001fe00007812 */ /* 0x000fe400078ec0ff */
[----:B------:R-:W-:-:S03]  /*00c0*/  SGXT R4, R4, 0x1 ;  /* 0x000000010404781a */ /* 0x000fc60000000200 */
[----:B------:R-:W3:Y:S01]  /*00d0*/  LDC.64 R28, c[0x0][0x230] ;  /* 0x00008c00ff1c7b82 */ /* 0x000ee20000000a00 */
[----:B------:R-:W-:-:S04]  /*00e0*/  LEA R5, R5, R0, 0x9 ;  /* 0x0000000005057211 */ /* 0x000fc800078e48ff */
[----:B------:R-:W-:-:S03]  /*00f0*/  LEA.HI R4, R4, R5, RZ, 0xc ;  /* 0x0000000504047211 */ /* 0x000fc600078f60ff */
[----:B------:R-:W3:Y:S01]  /*0100*/  LDC.64 R18, c[0x0][0x218] ;  /* 0x00008600ff127b82 */ /* 0x000ee20000000a00 */
[----:B------:R-:W-:-:S04]  /*0110*/  SHF.R.S32.HI R4, RZ, 0xc, R4 ;  /* 0x0000000cff047819 */ /* 0x000fc80000011404 */
[----:B------:R-:W-:-:S03]  /*0120*/  LEA.HI R0, R4, R4, RZ, 0x5 ;  /* 0x0000000404007211 */ /* 0x000fc600078f28ff */
[----:B------:R-:W3:Y:S01]  /*0130*/  LDC.64 R26, c[0x0][0x258] ;  /* 0x00009600ff1a7b82 */ /* 0x000ee20000000a00 */
[----:B------:R-:W-:-:S04]  /*0140*/  LOP3.LUT R25, R0, 0xffffffe0, RZ, 0xc0, !PT ;  /* 0xffffffe000197812 */ /* 0x000fc800078ec0ff */
[----:B------:R-:W-:-:S03]  /*0150*/  IADD3 R25, R4, -R25, RZ ;  /* 0x8000001904197210 */ /* 0x000fc60007ffe0ff */
[----:B------:R-:W3:Y:S02]  /*0160*/  LDC.64 R22, c[0x0][0x248] ;  /* 0x00009200ff167b82 */ /* 0x000ee40000000a00 */
[----:B--2---:R-:W-:-:S04]  /*0170*/  IMAD.WIDE R2, R25, 0x4, R2 ;  /* 0x0000000419027825 */ /* 0x004fc800078e0202 */
[C---:B----4-:R-:W-:Y:S02]  /*0180*/  IMAD.WIDE R6, R25.reuse, 0x4, R6 ;  /* 0x0000000419067825 */ /* 0x050fe400078e0206 */
[----:B------:R-:W2:Y:S01]  /*0190*/  LDG.E.EL R2, desc[UR4][R2.64] ;  /* 0x0000000402027981 */ /* 0x000ea2000c2e1900 */
[----:B------:R-:W4:Y:S03]  /*01a0*/  LDC.64 R10, c[0x0][0x268] ;  /* 0x00009a00ff0a7b82 */ /* 0x000f260000000a00 */
[----:B------:R-:W2:Y:S01]  /*01b0*/  LDG.E.EL R6, desc[UR4][R6.64] ;  /* 0x0000000406067981 */ /* 0x000ea2000c2e1900 */
[----:B-----5:R-:W-:-:S04]  /*01c0*/  IMAD.WIDE R16, R25, 0x4, R16 ;  /* 0x0000000419107825 */ /* 0x020fc800078e0210 */
[----:B------:R-:W5:Y:S08]  /*01d0*/  LDC.64 R12, c[0x0][0x270] ;  /* 0x00009c00ff0c7b82 */ /* 0x000f700000000a00 */
[----:B------:R-:W5:Y:S01]  /*01e0*/  LDC.64 R8, c[0x0][0x250] ;  /* 0x00009400ff087b82 */ /* 0x000f620000000a00 */
[----:B0-----:R-:W-:Y:S01]  /*01f0*/  IMAD.WIDE R20, R25, 0x4, R20 ;  /* 0x0000000419147825 */ /* 0x001fe200078e0214 */
[----:B------:R-:W2:Y:S03]  /*0200*/  LDG.E.EL R4, desc[UR4][R16.64] ;  /* 0x0000000410047981 */ /* 0x000ea6000c2e1900 */
[----:B-1----:R-:W-:Y:S01]  /*0210*/  IMAD.WIDE R14, R5, 0x4, R14 ;  /* 0x00000004050e7825 */ /* 0x002fe200078e020e */
[----:B------:R-:W2:Y:S03]  /*0220*/  LDG.E.EL R7, desc[UR4][R20.64] ;  /* 0x0000000414077981 */ /* 0x000ea6000c2e1900 */
[----:B---3--:R-:W-:Y:S01]  /*0230*/  IMAD.WIDE R28, R25, 0x4, R28 ;  /* 0x00000004191c7825 */ /* 0x008fe200078e021c */
[----:B------:R-:W3:Y:S03]  /*0240*/  LDG.E.64 R16, desc[UR4][R14.64] ;  /* 0x000000040e107981 */ /* 0x000ee6000c1e1b00 */
[----:B------:R-:W-:Y:S01]  /*0250*/  IMAD.WIDE R18, R5, 0x4, R18 ;  /* 0x0000000405127825 */ /* 0x000fe200078e0212 */
[----:B------:R-:W3:Y:S03]  /*0260*/  LDG.E.EL R3, desc[UR4][R28.64] ;  /* 0x000000041c037981 */ /* 0x000ee6000c2e1900 */
[C---:B------:R-:W-:Y:S01]  /*0270*/  IMAD.WIDE R26, R25.reuse, 0x4, R26 ;  /* 0x00000004191a7825 */ /* 0x040fe200078e021a */
[----:B------:R-:W3:Y:S03]  /*0280*/  LDG.E.64 R20, desc[UR4][R18.64] ;  /* 0x0000000412147981 */ /* 0x000ee6000c1e1b00 */
[C---:B------:R-:W-:Y:S01]  /*0290*/  IMAD.WIDE R22, R25.reuse, 0x4, R22 ;  /* 0x0000000419167825 */ /* 0x040fe200078e0216 */
[----:B------:R-:W3:Y:S03]  /*02a0*/  LDG.E.EL R0, desc[UR4][R26.64] ;  /* 0x000000041a007981 */ /* 0x000ee6000c2e1900 */
[----:B----4-:R-:W-:-:S02]  /*02b0*/  IMAD.WIDE R10, R25, 0x4, R10 ;  /* 0x00000004190a7825 */ /* 0x010fc400078e020a */
[----:B------:R0:W4:Y:S02]  /*02c0*/  LDG.E.EL R22, desc[UR4][R22.64] ;  /* 0x0000000416167981 */ /* 0x000124000c2e1900 */
[C---:B-----5:R-:W-:Y:S02]  /*02d0*/  IMAD.WIDE R12, R25.reuse, 0x4, R12 ;  /* 0x00000004190c7825 */ /* 0x060fe400078e020c */
[----:B------:R-:W5:Y:S02]  /*02e0*/  LDG.E.EL R10, desc[UR4][R10.64] ;  /* 0x000000040a0a7981 */ /* 0x000f64000c2e1900 */
[----:B------:R-:W-:Y:S02]  /*02f0*/  IMAD.WIDE R8, R25, 0x4, R8 ;  /* 0x0000000419087825 */ /* 0x000fe400078e0208 */
[----:B------:R-:W5:Y:S04]  /*0300*/  LDG.E.EL R13, desc[UR4][R12.64] ;  /* 0x000000040c0d7981 */ /* 0x000f68000c2e1900 */
[----:B------:R1:W4:Y:S01]  /*0310*/  LDG.E.EL R25, desc[UR4][R8.64] ;  /* 0x0000000408197981 */ /* 0x000322000c2e1900 */
[----:B0-----:R-:W-:Y:S01]  /*0320*/  HFMA2.MMA R23, -RZ, RZ, 1.625, 0 ;  /* 0x3e800000ff177435 */ /* 0x001fe200000001ff */
[----:B-1----:R-:W0:Y:S02]  /*0330*/  LDC.64 R8, c[0x0][0x220] ;  /* 0x00008800ff087b82 */ /* 0x002e240000000a00 */
[----:B0-----:R-:W-:-:S04]  /*0340*/  IMAD.WIDE R8, R5, 0x4, R8 ;  /* 0x0000000405087825 */ /* 0x001fc800078e0208 */
[----:B--2---:R-:W-:Y:S01]  /*0350*/  FADD R2, R2, 9.9999997473787516356e-06 ;  /* 0x3727c5ac02027421 */ /* 0x004fe20000000000 */
[----:B------:R-:W-:-:S03]  /*0360*/  FADD R6, R6, 9.9999997473787516356e-06 ;  /* 0x3727c5ac06067421 */ /* 0x000fc60000000000 */
[----:B------:R-:W0:Y:S08]  /*0370*/  MUFU.SQRT R24, R2 ;  /* 0x0000000200187308 */ /* 0x000e300000002000 */
[----:B------:R-:W1:Y:S01]  /*0380*/  MUFU.SQRT R26, R6 ;  /* 0x00000006001a7308 */ /* 0x000e620000002000 */
[C---:B0-----:R-:W-:Y:S02]  /*0390*/  FSETP.GT.AND P0, PT, R24.reuse, 8.50705917302346158658e+37, PT ;  /* 0x7e8000001800780b */ /* 0x041fe40003f04000 */
[----:B------:R-:W-:-:S02]  /*03a0*/  FSETP.GEU.AND P2, PT, R24, 1.175494350822287508e-38, PT ;  /* 0x008000001800780b */ /* 0x000fc40003f4e000 */
[C---:B-1----:R-:W-:Y:S02]  /*03b0*/  FSETP.GT.AND P1, PT, R26.reuse, 8.50705917302346158658e+37, PT ;  /* 0x7e8000001a00780b */ /* 0x042fe40003f24000 */
[----:B------:R-:W-:-:S07]  /*03c0*/  FSETP.GEU.AND P3, PT, R26, 1.175494350822287508e-38, PT ;  /* 0x008000001a00780b */ /* 0x000fce0003f6e000 */
[----:B------:R-:W-:-:S04]  /*03d0*/  @P0 FMUL R24, R24, 0.25 ;  /* 0x3e80000018180820 */ /* 0x000fc80000400000 */
[----:B------:R-:W-:Y:S01]  /*03e0*/  @!P2 FMUL R24, R24, 16777216 ;  /* 0x4b8000001818a820 */ /* 0x000fe20000400000 */
[----:B------:R-:W-:-:S04]  /*03f0*/  @P1 FMUL R26, R26, 0.25 ;  /* 0x3e8000001a1a1820 */ /* 0x000fc80000400000 */
[----:B------:R-:W-:Y:S01]  /*0400*/  @!P3 FMUL R26, R26, 16777216 ;  /* 0x4b8000001a1ab820 */ /* 0x000fe20000400000 */
[----:B------:R-:W0:Y:S01]  /*0410*/  MUFU.RCP R24, R24 ;  /* 0x0000001800187308 */ /* 0x000e220000001000 */
[----:B------:R-:W-:-:S07]  /*0420*/  FSEL R11, R23, 1, P0 ;  /* 0x3f800000170b7808 */ /* 0x000fce0000000000 */
[----:B------:R-:W1:Y:S01]  /*0430*/  MUFU.RCP R26, R26 ;  /* 0x0000001a001a7308 */ /* 0x000e620000001000 */
[----:B------:R-:W-:Y:S01]  /*0440*/  FSEL R23, R23, 1, P1 ;  /* 0x3f80000017177808 */ /* 0x000fe20000800000 */
[----:B------:R-:W-:Y:S01]  /*0450*/  @!P2 FMUL R11, R11, 16777216 ;  /* 0x4b8000000b0ba820 */ /* 0x000fe20000400000 */
[--C-:B---3--:R-:W-:Y:S01]  /*0460*/  FADD R17, R17, R4.reuse ;  /* 0x0000000411117221 */ /* 0x108fe20000000000 */
[--C-:B------:R-:W-:Y:S02]  /*0470*/  FADD R21, R21, R3.reuse ;  /* 0x0000000315157221 */ /* 0x100fe40000000000 */
[----:B------:R-:W-:Y:S01]  /*0480*/  @!P3 FMUL R23, R23, 16777216 ;  /* 0x4b8000001717b820 */ /* 0x000fe20000400000 */
[----:B------:R-:W-:Y:S01]  /*0490*/  FADD R16, R16, R4 ;  /* 0x0000000410107221 */ /* 0x000fe20000000000 */
[----:B------:R-:W-:Y:S01]  /*04a0*/  FADD R20, R20, R3 ;  /* 0x0000000314147221 */ /* 0x000fe20000000000 */
[----:B0-----:R-:W-:Y:S01]  /*04b0*/  FMUL R2, R24, R11 ;  /* 0x0000000b18027220 */ /* 0x001fe20000400000 */
[C---:B------:R-:W-:Y:S01]  /*04c0*/  FADD R3, -R7.reuse, R17 ;  /* 0x0000001107037221 */ /* 0x040fe20000000100 */
[C---:B------:R-:W-:Y:S01]  /*04d0*/  FADD R4, -R0.reuse, R21 ;  /* 0x0000001500047221 */ /* 0x040fe20000000100 */
[----:B------:R-:W-:Y:S01]  /*04e0*/  FADD R7, -R7, R16 ;  /* 0x0000001007077221 */ /* 0x000fe20000000100 */
[----:B------:R-:W-:Y:S01]  /*04f0*/  FADD R0, -R0, R20 ;  /* 0x0000001400007221 */ /* 0x000fe20000000100 */
[----:B-1----:R-:W-:Y:S01]  /*0500*/  FMUL R23, R26, R23 ;  /* 0x000000171a177220 */ /* 0x002fe20000400000 */
[C---:B------:R-:W-:Y:S01]  /*0510*/  FMUL R3, R2.reuse, R3 ;  /* 0x0000000302037220 */ /* 0x040fe20000400000 */
[----:B------:R-:W-:-:S02]  /*0520*/  FMUL R2, R2, R7 ;  /* 0x0000000702027220 */ /* 0x000fc40000400000 */
[C---:B------:R-:W-:Y:S01]  /*0530*/  FMUL R4, R23.reuse, R4 ;  /* 0x0000000417047220 */ /* 0x040fe20000400000 */
[----:B------:R-:W-:Y:S01]  /*0540*/  FMUL R0, R23, R0 ;  /* 0x0000000017007220 */ /* 0x000fe20000400000 */
[----:B----4-:R-:W-:Y:S02]  /*0550*/  FFMA R3, R22, R3, R25 ;  /* 0x0000000316037223 */ /* 0x010fe40000000019 */
[----:B-----5:R-:W-:Y:S01]  /*0560*/  FFMA R4, R10, R4, R13 ;  /* 0x000000040a047223 */ /* 0x020fe2000000000d */
[----:B------:R-:W-:Y:S01]  /*0570*/  FFMA R25, R22, R2, R25 ;  /* 0x0000000216197223 */ /* 0x000fe20000000019 */
[----:B------:R-:W-:-:S03]  /*0580*/  FFMA R0, R10, R0, R13 ;  /* 0x000000000a007223 */ /* 0x000fc6000000000d */
[----:B------:R-:W-:Y:S01]  /*0590*/  FSETP.GEU.AND P1, PT, R3, -R4, PT ;  /* 0x800000040300720b */ /* 0x000fe20003f2e000 */
[----:B------:R-:W-:Y:S01]  /*05a0*/  FADD R3, R4, R3 ;  /* 0x0000000304037221 */ /* 0x000fe20000000000 */
[----:B------:R-:W-:Y:S01]  /*05b0*/  FADD R2, R0, R25 ;  /* 0x0000001900027221 */ /* 0x000fe20000000000 */
[----:B------:R-:W-:-:S03]  /*05c0*/  FSETP.GEU.AND P0, PT, R25, -R0, PT ;  /* 0x800000001900720b */ /* 0x000fc60003f0e000 */
[----:B------:R-:W-:Y:S02]  /*05d0*/  FSEL R3, R3, RZ, P1 ;  /* 0x000000ff03037208 */ /* 0x000fe40000800000 */
[----:B------:R-:W-:Y:S01]  /*05e0*/  FSEL R2, R2, RZ, P0 ;  /* 0x000000ff02027208 */ /* 0x000fe20000000000 */
[----:B------:R-:W-:Y:S04]  /*05f0*/  STG.E.64 desc[UR4][R14.64], R16 ;  /* 0x000000100e007986 */ /* 0x000fe8000c101b04 */
[----:B------:R-:W-:Y:S04]  /*0600*/  STG.E.64 desc[UR4][R18.64], R20 ;  /* 0x0000001412007986 */ /* 0x000fe8000c101b04 */
[----:B------:R-:W-:Y:S01]  /*0610*/  STG.E.64 desc[UR4][R8.64], R2 ;  /* 0x0000000208007986 */ /* 0x000fe2000c101b04 */
[----:B------:R-:W-:Y:S05]  /*0620*/  EXIT ;  /* 0x000000000000794d */ /* 0x000fea0003800000 */
.L_x_0:
[----:B------:R-:W-:-:S00]  /*0630*/  BRA `(.L_x_0) ;  /* 0xfffffffc00fc7947 */ /* 0x000fc0000383ffff */
[----:B------:R-:W-:-:S00]  /*0640*/  NOP ;  /* 0x0000000000007918 */ /* 0x000fc00000000000 */
        /* <DEDUP_REMOVED lines=11> */
.L_x_1:


//--------------------- .nv.global.init           --------------------------
	.section	.nv.global.init,"aw",@progbits
.nv.global.init:
	.type		_$_str,@object
	.size		_$_str,(_$_str_$_2 - _$_str)
_$_str:
        /*0000*/ 	.byte	0x5f, 0x5f, 0x43, 0x55, 0x44, 0x41, 0x5f, 0x46, 0x54, 0x5a, 0x00
	.type		_$_str_$_2,@object
	.size		_$_str_$_2,(.L_1 - _$_str_$_2)
_$_str_$_2:
        /*000b*/ 	.byte	0x5f, 0x5f, 0x43, 0x55, 0x44, 0x41, 0x5f, 0x50, 0x52, 0x45, 0x43, 0x5f, 0x53, 0x51, 0x52, 0x54
        /*001b*/ 	.byte	0x00
.L_1:


//--------------------- .nv.constant0.triton_poi_fused__native_batch_norm_legit_no_training_add_convolution_relu_30 --------------------------
	.section	.nv.constant0.triton_poi_fused__native_batch_norm_legit_no_training_add_convolution_relu_30,"a",@progbits
	.sectionflags	@""
	.align	4
.nv.constant0.triton_poi_fused__native_batch_norm_legit_no_training_add_convolution_relu_30:
	.zero		636
